//
// Generated by NVIDIA NVVM Compiler
//
// Compiler Build ID: CL-36424714
// Cuda compilation tools, release 13.0, V13.0.88
// Based on NVVM 20.0.0
//

.version 9.0
.target sm_100
.address_size 64

	// .globl	_Z14arg_max_kernelPiS_S_i
// _ZZ14arg_max_kernelPiS_S_iE16shared_max_value has been demoted
// _ZZ14arg_max_kernelPiS_S_iE16shared_max_index has been demoted
// _ZZ19arg_max_warp_kernelPiS_S_iE9max_value has been demoted
// _ZZ19arg_max_warp_kernelPiS_S_iE9max_index has been demoted

.visible .entry _Z14arg_max_kernelPiS_S_i(
	.param .u64 .ptr .align 1 _Z14arg_max_kernelPiS_S_i_param_0,
	.param .u64 .ptr .align 1 _Z14arg_max_kernelPiS_S_i_param_1,
	.param .u64 .ptr .align 1 _Z14arg_max_kernelPiS_S_i_param_2,
	.param .u32 _Z14arg_max_kernelPiS_S_i_param_3
)
{
	.reg .pred 	%p<8>;
	.reg .b32 	%r<31>;
	.reg .b64 	%rd<9>;
	// demoted variable
	.shared .align 4 .b8 _ZZ14arg_max_kernelPiS_S_iE16shared_max_value[512];
	// demoted variable
	.shared .align 4 .b8 _ZZ14arg_max_kernelPiS_S_iE16shared_max_index[512];
	ld.param.u64 	%rd1, [_Z14arg_max_kernelPiS_S_i_param_0];
	ld.param.u64 	%rd2, [_Z14arg_max_kernelPiS_S_i_param_1];
	ld.param.u64 	%rd3, [_Z14arg_max_kernelPiS_S_i_param_2];
	ld.param.u32 	%r15, [_Z14arg_max_kernelPiS_S_i_param_3];
	mov.u32 	%r30, %ntid.x;
	mov.u32 	%r16, %ctaid.x;
	mov.u32 	%r2, %tid.x;
	mad.lo.s32 	%r3, %r30, %r16, %r2;
	setp.ge.s32 	%p1, %r3, %r15;
	mov.b32 	%r29, -2147483648;
	mov.b32 	%r28, -1;
	@%p1 bra 	$L__BB0_2;
	cvta.to.global.u64 	%rd4, %rd1;
	mul.wide.s32 	%rd5, %r3, 4;
	add.s64 	%rd6, %rd4, %rd5;
	ld.global.u32 	%r29, [%rd6];
	mov.u32 	%r28, %r3;
$L__BB0_2:
	shl.b32 	%r17, %r2, 2;
	mov.u32 	%r18, _ZZ14arg_max_kernelPiS_S_iE16shared_max_value;
	add.s32 	%r7, %r18, %r17;
	st.shared.u32 	[%r7], %r29;
	mov.u32 	%r19, _ZZ14arg_max_kernelPiS_S_iE16shared_max_index;
	add.s32 	%r8, %r19, %r17;
	st.shared.u32 	[%r8], %r28;
	bar.sync 	0;
	setp.lt.u32 	%p2, %r30, 2;
	@%p2 bra 	$L__BB0_7;
$L__BB0_3:
	mov.u32 	%r9, %r30;
	shr.u32 	%r30, %r9, 1;
	setp.ge.u32 	%p3, %r2, %r30;
	@%p3 bra 	$L__BB0_6;
	shl.b32 	%r11, %r30, 2;
	add.s32 	%r20, %r7, %r11;
	ld.shared.u32 	%r12, [%r20];
	ld.shared.u32 	%r21, [%r7];
	setp.le.s32 	%p4, %r12, %r21;
	@%p4 bra 	$L__BB0_6;
	st.shared.u32 	[%r7], %r12;
	add.s32 	%r22, %r8, %r11;
	ld.shared.u32 	%r23, [%r22];
	st.shared.u32 	[%r8], %r23;
$L__BB0_6:
	bar.sync 	0;
	setp.gt.u32 	%p5, %r9, 3;
	@%p5 bra 	$L__BB0_3;
$L__BB0_7:
	setp.ne.s32 	%p6, %r2, 0;
	@%p6 bra 	$L__BB0_10;
	cvta.to.global.u64 	%rd7, %rd2;
	ld.shared.u32 	%r24, [_ZZ14arg_max_kernelPiS_S_iE16shared_max_value];
	atom.global.max.s32 	%r25, [%rd7], %r24;
	ld.global.u32 	%r26, [%rd7];
	setp.ne.s32 	%p7, %r26, %r24;
	@%p7 bra 	$L__BB0_10;
	ld.shared.u32 	%r27, [_ZZ14arg_max_kernelPiS_S_iE16shared_max_index];
	cvta.to.global.u64 	%rd8, %rd3;
	st.global.u32 	[%rd8], %r27;
$L__BB0_10:
	ret;

}
	// .globl	_Z19arg_max_warp_kernelPiS_S_i
.visible .entry _Z19arg_max_warp_kernelPiS_S_i(
	.param .u64 .ptr .align 1 _Z19arg_max_warp_kernelPiS_S_i_param_0,
	.param .u64 .ptr .align 1 _Z19arg_max_warp_kernelPiS_S_i_param_1,
	.param .u64 .ptr .align 1 _Z19arg_max_warp_kernelPiS_S_i_param_2,
	.param .u32 _Z19arg_max_warp_kernelPiS_S_i_param_3
)
{
	.reg .pred 	%p<36>;
	.reg .b32 	%r<73>;
	.reg .b64 	%rd<9>;
	// demoted variable
	.shared .align 4 .b8 _ZZ19arg_max_warp_kernelPiS_S_iE9max_value[128];
	// demoted variable
	.shared .align 4 .b8 _ZZ19arg_max_warp_kernelPiS_S_iE9max_index[128];
	ld.param.u64 	%rd1, [_Z19arg_max_warp_kernelPiS_S_i_param_0];
	ld.param.u64 	%rd2, [_Z19arg_max_warp_kernelPiS_S_i_param_1];
	ld.param.u64 	%rd3, [_Z19arg_max_warp_kernelPiS_S_i_param_2];
	ld.param.u32 	%r17, [_Z19arg_max_warp_kernelPiS_S_i_param_3];
	mov.u32 	%r1, %ntid.x;
	mov.u32 	%r18, %ctaid.x;
	mov.u32 	%r2, %tid.x;
	mad.lo.s32 	%r3, %r1, %r18, %r2;
	setp.ge.s32 	%p1, %r3, %r17;
	mov.b32 	%r70, -2147483648;
	mov.b32 	%r69, -1;
	@%p1 bra 	$L__BB1_2;
	cvta.to.global.u64 	%rd4, %rd1;
	mul.wide.u32 	%rd5, %r2, 4;
	add.s64 	%rd6, %rd4, %rd5;
	ld.global.u32 	%r70, [%rd6];
	mov.u32 	%r69, %r3;
$L__BB1_2:
	shfl.sync.down.b32	%r19|%p2, %r70, 16, 31, -1;
	shfl.sync.down.b32	%r20|%p3, %r69, 16, 31, -1;
	setp.gt.s32 	%p4, %r19, %r70;
	max.s32 	%r21, %r19, %r70;
	selp.b32 	%r22, %r20, %r69, %p4;
	shfl.sync.down.b32	%r23|%p5, %r21, 8, 31, -1;
	shfl.sync.down.b32	%r24|%p6, %r22, 8, 31, -1;
	setp.gt.s32 	%p7, %r23, %r21;
	max.s32 	%r25, %r23, %r21;
	selp.b32 	%r26, %r24, %r22, %p7;
	shfl.sync.down.b32	%r27|%p8, %r25, 4, 31, -1;
	shfl.sync.down.b32	%r28|%p9, %r26, 4, 31, -1;
	setp.gt.s32 	%p10, %r27, %r25;
	max.s32 	%r29, %r27, %r25;
	selp.b32 	%r30, %r28, %r26, %p10;
	shfl.sync.down.b32	%r31|%p11, %r29, 2, 31, -1;
	shfl.sync.down.b32	%r32|%p12, %r30, 2, 31, -1;
	setp.gt.s32 	%p13, %r31, %r29;
	max.s32 	%r33, %r31, %r29;
	selp.b32 	%r34, %r32, %r30, %p13;
	shfl.sync.down.b32	%r35|%p14, %r33, 1, 31, -1;
	shfl.sync.down.b32	%r36|%p15, %r34, 1, 31, -1;
	setp.gt.s32 	%p16, %r35, %r33;
	max.s32 	%r7, %r35, %r33;
	selp.b32 	%r8, %r36, %r34, %p16;
	and.b32  	%r37, %r2, 31;
	setp.ne.s32 	%p17, %r37, 0;
	@%p17 bra 	$L__BB1_4;
	shr.u32 	%r38, %r2, 3;
	mov.u32 	%r39, _ZZ19arg_max_warp_kernelPiS_S_iE9max_value;
	add.s32 	%r40, %r39, %r38;
	st.shared.u32 	[%r40], %r7;
	mov.u32 	%r41, _ZZ19arg_max_warp_kernelPiS_S_iE9max_index;
	add.s32 	%r42, %r41, %r38;
	st.shared.u32 	[%r42], %r8;
$L__BB1_4:
	bar.sync 	0;
	setp.gt.u32 	%p18, %r2, 31;
	@%p18 bra 	$L__BB1_9;
	shr.u32 	%r45, %r1, 5;
	setp.ge.u32 	%p19, %r2, %r45;
	mov.b32 	%r72, -1;
	mov.b32 	%r71, -2147483648;
	@%p19 bra 	$L__BB1_7;
	shl.b32 	%r46, %r2, 2;
	mov.u32 	%r47, _ZZ19arg_max_warp_kernelPiS_S_iE9max_value;
	add.s32 	%r48, %r47, %r46;
	ld.shared.u32 	%r71, [%r48];
	mov.u32 	%r49, _ZZ19arg_max_warp_kernelPiS_S_iE9max_index;
	add.s32 	%r50, %r49, %r46;
	ld.shared.u32 	%r72, [%r50];
$L__BB1_7:
	shfl.sync.down.b32	%r51|%p20, %r71, 16, 31, -1;
	shfl.sync.down.b32	%r52|%p21, %r72, 16, 31, -1;
	setp.gt.s32 	%p22, %r51, %r71;
	max.s32 	%r53, %r51, %r71;
	selp.b32 	%r54, %r52, %r72, %p22;
	shfl.sync.down.b32	%r55|%p23, %r53, 8, 31, -1;
	shfl.sync.down.b32	%r56|%p24, %r54, 8, 31, -1;
	setp.gt.s32 	%p25, %r55, %r53;
	max.s32 	%r57, %r55, %r53;
	selp.b32 	%r58, %r56, %r54, %p25;
	shfl.sync.down.b32	%r59|%p26, %r57, 4, 31, -1;
	shfl.sync.down.b32	%r60|%p27, %r58, 4, 31, -1;
	setp.gt.s32 	%p28, %r59, %r57;
	max.s32 	%r61, %r59, %r57;
	selp.b32 	%r62, %r60, %r58, %p28;
	shfl.sync.down.b32	%r63|%p29, %r61, 2, 31, -1;
	shfl.sync.down.b32	%r64|%p30, %r62, 2, 31, -1;
	setp.gt.s32 	%p31, %r63, %r61;
	max.s32 	%r65, %r63, %r61;
	selp.b32 	%r66, %r64, %r62, %p31;
	shfl.sync.down.b32	%r67|%p32, %r65, 1, 31, -1;
	shfl.sync.down.b32	%r68|%p33, %r66, 1, 31, -1;
	setp.gt.s32 	%p34, %r67, %r65;
	max.s32 	%r13, %r67, %r65;
	selp.b32 	%r14, %r68, %r66, %p34;
	setp.ne.s32 	%p35, %r2, 0;
	@%p35 bra 	$L__BB1_9;
	cvta.to.global.u64 	%rd7, %rd2;
	st.global.u32 	[%rd7], %r13;
	cvta.to.global.u64 	%rd8, %rd3;
	st.global.u32 	[%rd8], %r14;
$L__BB1_9:
	ret;

}


// ===== COMPILED SASS (sm_100) =====

	.target	sm_100

	.elftype	@"ET_EXEC"


//--------------------- .note.nv.tkinfo           --------------------------
	.section	.note.nv.tkinfo,"",@"SHT_NOTE"
	.sectionflags	@"SHF_NOTE_NV_TKINFO"
	.tkinfo
        /*0018*/ 	.word	0x00000002
        /*0030*/ 	.string	""
        /*0030*/ 	.string	"ptxas"
        /*0030*/ 	.string	"Cuda compilation tools, release 13.0, V13.0.88"
        /*0030*/ 	.string	"Build cuda_13.0.r13.0/compiler.36424714_0"
        /*0030*/ 	.string	"-arch sm_100 -m 64 "



//--------------------- .note.nv.cuinfo           --------------------------
	.section	.note.nv.cuinfo,"",@"SHT_NOTE"
	.sectionflags	@"SHF_NOTE_NV_CUINFO"
        /*0018*/ 	.short	0x0002
        /*001a*/ 	.short	0x0064
        /*001c*/ 	.short	0x0082
	.zero		2


//--------------------- .nv.info                  --------------------------
	.section	.nv.info,"",@"SHT_CUDA_INFO"
	.align	4


	//----- nvinfo : EIATTR_REGCOUNT
	.align		4
        /*0000*/ 	.byte	0x04, 0x2f
        /*0002*/ 	.short	(.L_1 - .L_0)
	.align		4
.L_0:
        /*0004*/ 	.word	index@(_Z14arg_max_kernelPiS_S_i)
        /*0008*/ 	.word	0x0000000b


	//----- nvinfo : EIATTR_FRAME_SIZE
	.align		4
.L_1:
        /*000c*/ 	.byte	0x04, 0x11
        /*000e*/ 	.short	(.L_3 - .L_2)
	.align		4
.L_2:
        /*0010*/ 	.word	index@(_Z14arg_max_kernelPiS_S_i)
        /*0014*/ 	.word	0x00000000


	//----- nvinfo : EIATTR_REGCOUNT
	.align		4
.L_3:
        /*0018*/ 	.byte	0x04, 0x2f
        /*001a*/ 	.short	(.L_5 - .L_4)
	.align		4
.L_4:
        /*001c*/ 	.word	index@(_Z19arg_max_warp_kernelPiS_S_i)
        /*0020*/ 	.word	0x0000000d


	//----- nvinfo : EIATTR_FRAME_SIZE
	.align		4
.L_5:
        /*0024*/ 	.byte	0x04, 0x11
        /*0026*/ 	.short	(.L_7 - .L_6)
	.align		4
.L_6:
        /*0028*/ 	.word	index@(_Z19arg_max_warp_kernelPiS_S_i)
        /*002c*/ 	.word	0x00000000


	//----- nvinfo : EIATTR_MIN_STACK_SIZE
	.align		4
.L_7:
        /*0030*/ 	.byte	0x04, 0x12
        /*0032*/ 	.short	(.L_9 - .L_8)
	.align		4
.L_8:
        /*0034*/ 	.word	index@(_Z19arg_max_warp_kernelPiS_S_i)
        /*0038*/ 	.word	0x00000000


	//----- nvinfo : EIATTR_MIN_STACK_SIZE
	.align		4
.L_9:
        /*003c*/ 	.byte	0x04, 0x12
        /*003e*/ 	.short	(.L_11 - .L_10)
	.align		4
.L_10:
        /*0040*/ 	.word	index@(_Z14arg_max_kernelPiS_S_i)
        /*0044*/ 	.word	0x00000000
.L_11:


//--------------------- .nv.compat                --------------------------
	.section	.nv.compat,"",@"SHT_CUDA_COMPAT_INFO"
	.align	4
        /*0000*/ 	.byte	0x02, 0x09, 0x00, 0x00, 0x02, 0x02, 0x01, 0x00, 0x02, 0x05, 0x05, 0x00, 0x03, 0x07, 0x01, 0x01
        /*0010*/ 	.byte	0x02, 0x03, 0x00, 0x00, 0x02, 0x06, 0x01, 0x00, 0x04, 0x0b, 0x08, 0x00, 0x09, 0x00, 0x00, 0x00
        /*0020*/ 	.byte	0x00, 0x00, 0x00, 0x00


//--------------------- .nv.info._Z19arg_max_warp_kernelPiS_S_i --------------------------
	.section	.nv.info._Z19arg_max_warp_kernelPiS_S_i,"",@"SHT_CUDA_INFO"
	.sectionflags	@""
	.align	4


	//----- nvinfo : EIATTR_CUDA_API_VERSION
	.align		4
        /*0000*/ 	.byte	0x04, 0x37
        /*0002*/ 	.short	(.L_13 - .L_12)
.L_12:
        /*0004*/ 	.word	0x00000082


	//----- nvinfo : EIATTR_KPARAM_INFO
	.align		4
.L_13:
        /*0008*/ 	.byte	0x04, 0x17
        /*000a*/ 	.short	(.L_15 - .L_14)
.L_14:
        /*000c*/ 	.word	0x00000000
        /*0010*/ 	.short	0x0003
        /*0012*/ 	.short	0x0018
        /*0014*/ 	.byte	0x00, 0xf0, 0x11, 0x00


	//----- nvinfo : EIATTR_KPARAM_INFO
	.align		4
.L_15:
        /*0018*/ 	.byte	0x04, 0x17
        /*001a*/ 	.short	(.L_17 - .L_16)
.L_16:
        /*001c*/ 	.word	0x00000000
        /*0020*/ 	.short	0x0002
        /*0022*/ 	.short	0x0010
        /*0024*/ 	.byte	0x00, 0xf5, 0x21, 0x00


	//----- nvinfo : EIATTR_KPARAM_INFO
	.align		4
.L_17:
        /*0028*/ 	.byte	0x04, 0x17
        /*002a*/ 	.short	(.L_19 - .L_18)
.L_18:
        /*002c*/ 	.word	0x00000000
        /*0030*/ 	.short	0x0001
        /*0032*/ 	.short	0x0008
        /*0034*/ 	.byte	0x00, 0xf5, 0x21, 0x00


	//----- nvinfo : EIATTR_KPARAM_INFO
	.align		4
.L_19:
        /*0038*/ 	.byte	0x04, 0x17
        /*003a*/ 	.short	(.L_21 - .L_20)
.L_20:
        /*003c*/ 	.word	0x00000000
        /*0040*/ 	.short	0x0000
        /*0042*/ 	.short	0x0000
        /*0044*/ 	.byte	0x00, 0xf5, 0x21, 0x00


	//----- nvinfo : EIATTR_SPARSE_MMA_MASK
	.align		4
.L_21:
        /*0048*/ 	.byte	0x03, 0x50
        /*004a*/ 	.short	0x0000


	//----- nvinfo : EIATTR_MAXREG_COUNT
	.align		4
        /*004c*/ 	.byte	0x03, 0x1b
        /*004e*/ 	.short	0x00ff


	//----- nvinfo : EIATTR_NUM_BARRIERS
	.align		4
        /*0050*/ 	.byte	0x02, 0x4c
        /*0052*/ 	.byte	0x01
	.zero		1


	//----- nvinfo : EIATTR_MERCURY_ISA_VERSION
	.align		4
        /*0054*/ 	.byte	0x03, 0x5f
        /*0056*/ 	.short	0x0101


	//----- nvinfo : EIATTR_COOP_GROUP_MASK_REGIDS
	.align		4
        /*0058*/ 	.byte	0x04, 0x29
        /*005a*/ 	.short	(.L_23 - .L_22)


	//   ....[0]....
.L_22:
        /*005c*/ 	.word	0xffffffff


	//   ....[1]....
        /*0060*/ 	.word	0xffffffff


	//   ....[2]....
        /*0064*/ 	.word	0xffffffff


	//   ....[3]....
        /*0068*/ 	.word	0xffffffff


	//   ....[4]....
        /*006c*/ 	.word	0xffffffff


	//   ....[5]....
        /*0070*/ 	.word	0xffffffff


	//   ....[6]....
        /*0074*/ 	.word	0xffffffff


	//   ....[7]....
        /*0078*/ 	.word	0xffffffff


	//   ....[8]....
        /*007c*/ 	.word	0xffffffff


	//   ....[9]....
        /*0080*/ 	.word	0xffffffff


	//   ....[10]....
        /*0084*/ 	.word	0xffffffff


	//   ....[11]....
        /*0088*/ 	.word	0xffffffff


	//   ....[12]....
        /*008c*/ 	.word	0xffffffff


	//   ....[13]....
        /*0090*/ 	.word	0xffffffff


	//   ....[14]....
        /*0094*/ 	.word	0xffffffff


	//   ....[15]....
        /*0098*/ 	.word	0xffffffff


	//   ....[16]....
        /*009c*/ 	.word	0xffffffff


	//   ....[17]....
        /*00a0*/ 	.word	0xffffffff


	//   ....[18]....
        /*00a4*/ 	.word	0xffffffff


	//   ....[19]....
        /*00a8*/ 	.word	0xffffffff


	//----- nvinfo : EIATTR_COOP_GROUP_INSTR_OFFSETS
	.align		4
.L_23:
        /*00ac*/ 	.byte	0x04, 0x28
        /*00ae*/ 	.short	(.L_25 - .L_24)


	//   ....[0]....
.L_24:
        /*00b0*/ 	.word	0x00000110


	//   ....[1]....
        /*00b4*/ 	.word	0x00000120


	//   ....[2]....
        /*00b8*/ 	.word	0x00000160


	//   ....[3]....
        /*00bc*/ 	.word	0x00000170


	//   ....[4]....
        /*00c0*/ 	.word	0x000001b0


	//   ....[5]....
        /*00c4*/ 	.word	0x000001c0


	//   ....[6]....
        /*00c8*/ 	.word	0x00000200


	//   ....[7]....
        /*00cc*/ 	.word	0x00000210


	//   ....[8]....
        /*00d0*/ 	.word	0x00000250


	//   ....[9]....
        /*00d4*/ 	.word	0x00000260


	//   ....[10]....
        /*00d8*/ 	.word	0x00000470


	//   ....[11]....
        /*00dc*/ 	.word	0x00000490


	//   ....[12]....
        /*00e0*/ 	.word	0x000004d0


	//   ....[13]....
        /*00e4*/ 	.word	0x000004e0


	//   ....[14]....
        /*00e8*/ 	.word	0x00000520


	//   ....[15]....
        /*00ec*/ 	.word	0x00000530


	//   ....[16]....
        /*00f0*/ 	.word	0x00000570


	//   ....[17]....
        /*00f4*/ 	.word	0x00000580


	//   ....[18]....
        /*00f8*/ 	.word	0x000005c0


	//   ....[19]....
        /*00fc*/ 	.word	0x000005d0


	//----- nvinfo : EIATTR_VRC_CTA_INIT_COUNT
	.align		4
.L_25:
        /*0100*/ 	.byte	0x02, 0x4a
	.zero		1
	.zero		1


	//----- nvinfo : EIATTR_EXIT_INSTR_OFFSETS
	.align		4
        /*0104*/ 	.byte	0x04, 0x1c
        /*0106*/ 	.short	(.L_27 - .L_26)


	//   ....[0]....
.L_26:
        /*0108*/ 	.word	0x00000360


	//   ....[1]....
        /*010c*/ 	.word	0x000005e0


	//   ....[2]....
        /*0110*/ 	.word	0x00000660


	//----- nvinfo : EIATTR_CRS_STACK_SIZE
	.align		4
.L_27:
        /*0114*/ 	.byte	0x04, 0x1e
        /*0116*/ 	.short	(.L_29 - .L_28)
.L_28:
        /*0118*/ 	.word	0x00000000


	//----- nvinfo : EIATTR_CBANK_PARAM_SIZE
	.align		4
.L_29:
        /*011c*/ 	.byte	0x03, 0x19
        /*011e*/ 	.short	0x001c


	//----- nvinfo : EIATTR_PARAM_CBANK
	.align		4
        /*0120*/ 	.byte	0x04, 0x0a
        /*0122*/ 	.short	(.L_31 - .L_30)
	.align		4
.L_30:
        /*0124*/ 	.word	index@(.nv.constant0._Z19arg_max_warp_kernelPiS_S_i)
        /*0128*/ 	.short	0x0380
        /*012a*/ 	.short	0x001c


	//----- nvinfo : EIATTR_SW_WAR
	.align		4
.L_31:
        /*012c*/ 	.byte	0x04, 0x36
        /*012e*/ 	.short	(.L_33 - .L_32)
.L_32:
        /*0130*/ 	.word	0x00000008
.L_33:


//--------------------- .nv.info._Z14arg_max_kernelPiS_S_i --------------------------
	.section	.nv.info._Z14arg_max_kernelPiS_S_i,"",@"SHT_CUDA_INFO"
	.sectionflags	@""
	.align	4


	//----- nvinfo : EIATTR_CUDA_API_VERSION
	.align		4
        /*0000*/ 	.byte	0x04, 0x37
        /*0002*/ 	.short	(.L_35 - .L_34)
.L_34:
        /*0004*/ 	.word	0x00000082


	//----- nvinfo : EIATTR_KPARAM_INFO
	.align		4
.L_35:
        /*0008*/ 	.byte	0x04, 0x17
        /*000a*/ 	.short	(.L_37 - .L_36)
.L_36:
        /*000c*/ 	.word	0x00000000
        /*0010*/ 	.short	0x0003
        /*0012*/ 	.short	0x0018
        /*0014*/ 	.byte	0x00, 0xf0, 0x11, 0x00


	//----- nvinfo : EIATTR_KPARAM_INFO
	.align		4
.L_37:
        /*0018*/ 	.byte	0x04, 0x17
        /*001a*/ 	.short	(.L_39 - .L_38)
.L_38:
        /*001c*/ 	.word	0x00000000
        /*0020*/ 	.short	0x0002
        /*0022*/ 	.short	0x0010
        /*0024*/ 	.byte	0x00, 0xf5, 0x21, 0x00


	//----- nvinfo : EIATTR_KPARAM_INFO
	.align		4
.L_39:
        /*0028*/ 	.byte	0x04, 0x17
        /*002a*/ 	.short	(.L_41 - .L_40)
.L_40:
        /*002c*/ 	.word	0x00000000
        /*0030*/ 	.short	0x0001
        /*0032*/ 	.short	0x0008
        /*0034*/ 	.byte	0x00, 0xf5, 0x21, 0x00


	//----- nvinfo : EIATTR_KPARAM_INFO
	.align		4
.L_41:
        /*0038*/ 	.byte	0x04, 0x17
        /*003a*/ 	.short	(.L_43 - .L_42)
.L_42:
        /*003c*/ 	.word	0x00000000
        /*0040*/ 	.short	0x0000
        /*0042*/ 	.short	0x0000
        /*0044*/ 	.byte	0x00, 0xf5, 0x21, 0x00


	//----- nvinfo : EIATTR_SPARSE_MMA_MASK
	.align		4
.L_43:
        /*0048*/ 	.byte	0x03, 0x50
        /*004a*/ 	.short	0x0000


	//----- nvinfo : EIATTR_MAXREG_COUNT
	.align		4
        /*004c*/ 	.byte	0x03, 0x1b
        /*004e*/ 	.short	0x00ff


	//----- nvinfo : EIATTR_NUM_BARRIERS
	.align		4
        /*0050*/ 	.byte	0x02, 0x4c
        /*0052*/ 	.byte	0x01
	.zero		1


	//----- nvinfo : EIATTR_MERCURY_ISA_VERSION
	.align		4
        /*0054*/ 	.byte	0x03, 0x5f
        /*0056*/ 	.short	0x0101


	//----- nvinfo : EIATTR_VRC_CTA_INIT_COUNT
	.align		4
        /*0058*/ 	.byte	0x02, 0x4a
	.zero		1
	.zero		1


	//----- nvinfo : EIATTR_EXIT_INSTR_OFFSETS
	.align		4
        /*005c*/ 	.byte	0x04, 0x1c
        /*005e*/ 	.short	(.L_45 - .L_44)


	//   ....[0]....
.L_44:
        /*0060*/ 	.word	0x000002d0


	//   ....[1]....
        /*0064*/ 	.word	0x00000360


	//   ....[2]....
        /*0068*/ 	.word	0x000003a0


	//----- nvinfo : EIATTR_CRS_STACK_SIZE
	.align		4
.L_45:
        /*006c*/ 	.byte	0x04, 0x1e
        /*006e*/ 	.short	(.L_47 - .L_46)
.L_46:
        /*0070*/ 	.word	0x00000000


	//----- nvinfo : EIATTR_CBANK_PARAM_SIZE
	.align		4
.L_47:
        /*0074*/ 	.byte	0x03, 0x19
        /*0076*/ 	.short	0x001c


	//----- nvinfo : EIATTR_PARAM_CBANK
	.align		4
        /*0078*/ 	.byte	0x04, 0x0a
        /*007a*/ 	.short	(.L_49 - .L_48)
	.align		4
.L_48:
        /*007c*/ 	.word	index@(.nv.constant0._Z14arg_max_kernelPiS_S_i)
        /*0080*/ 	.short	0x0380
        /*0082*/ 	.short	0x001c


	//----- nvinfo : EIATTR_SW_WAR
	.align		4
.L_49:
        /*0084*/ 	.byte	0x04, 0x36
        /*0086*/ 	.short	(.L_51 - .L_50)
.L_50:
        /*0088*/ 	.word	0x00000008
.L_51:


//--------------------- .nv.callgraph             --------------------------
	.section	.nv.callgraph,"",@"SHT_CUDA_CALLGRAPH"
	.align	4
	.sectionentsize	8
	.align		4
        /*0000*/ 	.word	0x00000000
	.align		4
        /*0004*/ 	.word	0xffffffff
	.align		4
        /*0008*/ 	.word	0x00000000
	.align		4
        /*000c*/ 	.word	0xfffffffe
	.align		4
        /*0010*/ 	.word	0x00000000
	.align		4
        /*0014*/ 	.word	0xfffffffd
	.align		4
        /*0018*/ 	.word	0x00000000
	.align		4
        /*001c*/ 	.word	0xfffffffc


//--------------------- .text._Z19arg_max_warp_kernelPiS_S_i --------------------------
	.section	.text._Z19arg_max_warp_kernelPiS_S_i,"ax",@progbits
	.align	128
        .global         _Z19arg_max_warp_kernelPiS_S_i
        .type           _Z19arg_max_warp_kernelPiS_S_i,@function
        .size           _Z19arg_max_warp_kernelPiS_S_i,(.L_x_10 - _Z19arg_max_warp_kernelPiS_S_i)
        .other          _Z19arg_max_warp_kernelPiS_S_i,@"STO_CUDA_ENTRY STV_DEFAULT"
_Z19arg_max_warp_kernelPiS_S_i:
.text._Z19arg_max_warp_kernelPiS_S_i:
[----:B------:R-:W-:Y:S01]  /*0000*/  LDC R1, c[0x0][0x37c] ;  /* 0x0000df00ff017b82 */ /* 0x000fe20000000800 */
[----:B------:R-:W0:Y:S01]  /*0010*/  S2R R0, SR_TID.X ;  /* 0x0000000000007919 */ /* 0x000e220000002100 */
[----:B------:R-:W0:Y:S01]  /*0020*/  LDCU UR7, c[0x0][0x360] ;  /* 0x00006c00ff0777ac */ /* 0x000e220008000800 */
[----:B------:R-:W-:Y:S01]  /*0030*/  IMAD.MOV.U32 R5, RZ, RZ, -0x80000000 ;  /* 0x80000000ff057424 */ /* 0x000fe200078e00ff */
[----:B------:R-:W0:Y:S01]  /*0040*/  S2R R3, SR_CTAID.X ;  /* 0x0000000000037919 */ /* 0x000e220000002500 */
[----:B------:R-:W1:Y:S01]  /*0050*/  LDCU UR4, c[0x0][0x398] ;  /* 0x00007300ff0477ac */ /* 0x000e620008000800 */
[----:B------:R-:W2:Y:S01]  /*0060*/  LDCU.64 UR8, c[0x0][0x358] ;  /* 0x00006b00ff0877ac */ /* 0x000ea20008000a00 */
[----:B0-----:R-:W-:-:S05]  /*0070*/  IMAD R4, R3, UR7, R0 ;  /* 0x0000000703047c24 */ /* 0x001fca000f8e0200 */
[----:B-1----:R-:W-:-:S13]  /*0080*/  ISETP.GE.AND P0, PT, R4, UR4, PT ;  /* 0x0000000404007c0c */ /* 0x002fda000bf06270 */
[----:B------:R-:W0:Y:S02]  /*0090*/  @!P0 LDC.64 R2, c[0x0][0x380] ;  /* 0x0000e000ff028b82 */ /* 0x000e240000000a00 */
[----:B0-----:R-:W-:-:S05]  /*00a0*/  @!P0 IMAD.WIDE.U32 R2, R0, 0x4, R2 ;  /* 0x0000000400028825 */ /* 0x001fca00078e0002 */
[----:B--2---:R-:W2:Y:S01]  /*00b0*/  @!P0 LDG.E R5, desc[UR8][R2.64] ;  /* 0x0000000802058981 */ /* 0x004ea2000c1e1900 */
[----:B------:R-:W-:Y:S01]  /*00c0*/  IMAD.MOV.U32 R6, RZ, RZ, -0x1 ;  /* 0xffffffffff067424 */ /* 0x000fe200078e00ff */
[C---:B------:R-:W-:Y:S01]  /*00d0*/  LOP3.LUT P1, RZ, R0.reuse, 0x1f, RZ, 0xc0, !PT ;  /* 0x0000001f00ff7812 */ /* 0x040fe2000782c0ff */
[----:B------:R-:W-:Y:S01]  /*00e0*/  @!P0 IMAD.MOV.U32 R6, RZ, RZ, R4 ;  /* 0x000000ffff068224 */ /* 0x000fe200078e0004 */
[----:B------:R-:W-:Y:S01]  /*00f0*/  BSSY.RECONVERGENT B0, `(.L_x_0) ;  /* 0x0000025000007945 */ /* 0x000fe20003800200 */
[----:B------:R-:W-:-:S03]  /*0100*/  ISETP.GT.U32.AND P2, PT, R0, 0x1f, PT ;  /* 0x0000001f0000780c */ /* 0x000fc60003f44070 */
[----:B------:R-:W-:Y:S04]  /*0110*/  SHFL.DOWN PT, R7, R6, 0x10, 0x1f ;  /* 0x0a001f0006077f89 */ /* 0x000fe800000e0000 */
[----:B--2---:R-:W0:Y:S02]  /*0120*/  SHFL.DOWN PT, R4, R5, 0x10, 0x1f ;  /* 0x0a001f0005047f89 */ /* 0x004e2400000e0000 */
[CC--:B0-----:R-:W-:Y:S02]  /*0130*/  ISETP.GT.AND P0, PT, R4.reuse, R5.reuse, PT ;  /* 0x000000050400720c */ /* 0x0c1fe40003f04270 */
[----:B------:R-:W-:Y:S02]  /*0140*/  VIMNMX R4, PT, PT, R4, R5, !PT ;  /* 0x0000000504047248 */ /* 0x000fe40007fe0100 */
[----:B------:R-:W-:-:S03]  /*0150*/  SEL R7, R7, R6, P0 ;  /* 0x0000000607077207 */ /* 0x000fc60000000000 */
[----:B------:R-:W0:Y:S04]  /*0160*/  SHFL.DOWN PT, R9, R4, 0x8, 0x1f ;  /* 0x09001f0004097f89 */ /* 0x000e2800000e0000 */
[----:B------:R-:W1:Y:S01]  /*0170*/  SHFL.DOWN PT, R8, R7, 0x8, 0x1f ;  /* 0x09001f0007087f89 */ /* 0x000e6200000e0000 */
[----:B0-----:R-:W-:Y:S02]  /*0180*/  ISETP.GT.AND P0, PT, R9, R4, PT ;  /* 0x000000040900720c */ /* 0x001fe40003f04270 */
[----:B------:R-:W-:Y:S02]  /*0190*/  VIMNMX R9, PT, PT, R4, R9, !PT ;  /* 0x0000000904097248 */ /* 0x000fe40007fe0100 */
[----:B-1----:R-:W-:-:S03]  /*01a0*/  SEL R8, R8, R7, P0 ;  /* 0x0000000708087207 */ /* 0x002fc60000000000 */
        /* <DEDUP_REMOVED lines=14> */
[----:B-1----:R-:W-:Y:S01]  /*0290*/  SEL R6, R7, R4, P0 ;  /* 0x0000000407067207 */ /* 0x002fe20000000000 */
[----:B------:R-:W-:Y:S08]  /*02a0*/  @P1 BRA `(.L_x_1) ;  /* 0x0000000000241947 */ /* 0x000ff00003800000 */
[----:B------:R-:W0:Y:S01]  /*02b0*/  S2UR UR6, SR_CgaCtaId ;  /* 0x00000000000679c3 */ /* 0x000e220000008800 */
[----:B------:R-:W-:Y:S02]  /*02c0*/  UMOV UR4, 0x400 ;  /* 0x0000040000047882 */ /* 0x000fe40000000000 */
[----:B------:R-:W-:Y:S02]  /*02d0*/  UIADD3 UR5, UPT, UPT, UR4, 0x80, URZ ;  /* 0x0000008004057890 */ /* 0x000fe4000fffe0ff */
[----:B0-----:R-:W-:Y:S02]  /*02e0*/  ULEA UR4, UR6, UR4, 0x18 ;  /* 0x0000000406047291 */ /* 0x001fe4000f8ec0ff */
[----:B------:R-:W-:-:S04]  /*02f0*/  ULEA UR5, UR6, UR5, 0x18 ;  /* 0x0000000506057291 */ /* 0x000fc8000f8ec0ff */
[C---:B------:R-:W-:Y:S02]  /*0300*/  LEA.HI R2, R0.reuse, UR4, RZ, 0x1d ;  /* 0x0000000400027c11 */ /* 0x040fe4000f8fe8ff */
[----:B------:R-:W-:-:S03]  /*0310*/  LEA.HI R3, R0, UR5, RZ, 0x1d ;  /* 0x0000000500037c11 */ /* 0x000fc6000f8fe8ff */
[----:B------:R0:W-:Y:S04]  /*0320*/  STS [R2], R9 ;  /* 0x0000000902007388 */ /* 0x0001e80000000800 */
[----:B------:R0:W-:Y:S02]  /*0330*/  STS [R3], R6 ;  /* 0x0000000603007388 */ /* 0x0001e40000000800 */
.L_x_1:
[----:B------:R-:W-:Y:S05]  /*0340*/  BSYNC.RECONVERGENT B0 ;  /* 0x0000000000007941 */ /* 0x000fea0003800200 */
.L_x_0:
[----:B------:R-:W-:Y:S06]  /*0350*/  BAR.SYNC.DEFER_BLOCKING 0x0 ;  /* 0x0000000000007b1d */ /* 0x000fec0000010000 */
[----:B------:R-:W-:Y:S05]  /*0360*/  @P2 EXIT ;  /* 0x000000000000294d */ /* 0x000fea0003800000 */
[----:B------:R-:W-:Y:S01]  /*0370*/  USHF.R.U32.HI UR4, URZ, 0x5, UR7 ;  /* 0x00000005ff047899 */ /* 0x000fe20008011607 */
[----:B------:R-:W-:Y:S01]  /*0380*/  BSSY.RECONVERGENT B0, `(.L_x_2) ;  /* 0x000000e000007945 */ /* 0x000fe20003800200 */
[----:B0-----:R-:W-:Y:S02]  /*0390*/  IMAD.MOV.U32 R2, RZ, RZ, -0x1 ;  /* 0xffffffffff027424 */ /* 0x001fe400078e00ff */
[----:B------:R-:W-:Y:S02]  /*03a0*/  IMAD.MOV.U32 R3, RZ, RZ, -0x80000000 ;  /* 0x80000000ff037424 */ /* 0x000fe400078e00ff */
[----:B------:R-:W-:-:S13]  /*03b0*/  ISETP.GE.U32.AND P0, PT, R0, UR4, PT ;  /* 0x0000000400007c0c */ /* 0x000fda000bf06070 */
[----:B------:R-:W-:Y:S05]  /*03c0*/  @P0 BRA `(.L_x_3) ;  /* 0x0000000000240947 */ /* 0x000fea0003800000 */
[----:B------:R-:W0:Y:S01]  /*03d0*/  S2UR UR5, SR_CgaCtaId ;  /* 0x00000000000579c3 */ /* 0x000e220000008800 */
[----:B------:R-:W-:Y:S02]  /*03e0*/  UMOV UR4, 0x400 ;  /* 0x0000040000047882 */ /* 0x000fe40000000000 */
[----:B------:R-:W-:Y:S02]  /*03f0*/  UIADD3 UR6, UPT, UPT, UR4, 0x80, URZ ;  /* 0x0000008004067890 */ /* 0x000fe4000fffe0ff */
[----:B0-----:R-:W-:Y:S02]  /*0400*/  ULEA UR4, UR5, UR4, 0x18 ;  /* 0x0000000405047291 */ /* 0x001fe4000f8ec0ff */
[----:B------:R-:W-:-:S04]  /*0410*/  ULEA UR6, UR5, UR6, 0x18 ;  /* 0x0000000605067291 */ /* 0x000fc8000f8ec0ff */
[C---:B------:R-:W-:Y:S02]  /*0420*/  LEA R3, R0.reuse, UR4, 0x2 ;  /* 0x0000000400037c11 */ /* 0x040fe4000f8e10ff */
[----:B------:R-:W-:-:S04]  /*0430*/  LEA R2, R0, UR6, 0x2 ;  /* 0x0000000600027c11 */ /* 0x000fc8000f8e10ff */
[----:B------:R-:W0:Y:S04]  /*0440*/  LDS R3, [R3] ;  /* 0x0000000003037984 */ /* 0x000e280000000800 */
[----:B------:R-:W1:Y:S02]  /*0450*/  LDS R2, [R2] ;  /* 0x0000000002027984 */ /* 0x000e640000000800 */
.L_x_3:
[----:B------:R-:W-:Y:S05]  /*0460*/  BSYNC.RECONVERGENT B0 ;  /* 0x0000000000007941 */ /* 0x000fea0003800200 */
.L_x_2:
[----:B0-----:R-:W0:Y:S01]  /*0470*/  SHFL.DOWN PT, R4, R3, 0x10, 0x1f ;  /* 0x0a001f0003047f89 */ /* 0x001e2200000e0000 */
[----:B------:R-:W-:-:S03]  /*0480*/  ISETP.NE.AND P1, PT, R0, RZ, PT ;  /* 0x000000ff0000720c */ /* 0x000fc60003f25270 */
[----:B-1----:R-:W1:Y:S01]  /*0490*/  SHFL.DOWN PT, R5, R2, 0x10, 0x1f ;  /* 0x0a001f0002057f89 */ /* 0x002e6200000e0000 */
[CC--:B0-----:R-:W-:Y:S02]  /*04a0*/  ISETP.GT.AND P0, PT, R4.reuse, R3.reuse, PT ;  /* 0x000000030400720c */ /* 0x0c1fe40003f04270 */
        /* <DEDUP_REMOVED lines=17> */
[----:B------:R0:W1:Y:S04]  /*05c0*/  SHFL.DOWN PT, R10, R9, 0x1, 0x1f ;  /* 0x08201f00090a7f89 */ /* 0x00006800000e0000 */
[----:B------:R0:W2:Y:S01]  /*05d0*/  SHFL.DOWN PT, R7, R0, 0x1, 0x1f ;  /* 0x08201f0000077f89 */ /* 0x0000a200000e0000 */
[----:B------:R-:W-:Y:S05]  /*05e0*/  @P1 EXIT ;  /* 0x000000000000194d */ /* 0x000fea0003800000 */
[----:B------:R-:W3:Y:S01]  /*05f0*/  LDC.64 R2, c[0x0][0x388] ;  /* 0x0000e200ff027b82 */ /* 0x000ee20000000a00 */
[----:B-1----:R-:W-:Y:S02]  /*0600*/  ISETP.GT.AND P0, PT, R10, R9, PT ;  /* 0x000000090a00720c */ /* 0x002fe40003f04270 */
[----:B0-----:R-:W-:Y:S02]  /*0610*/  VIMNMX R9, PT, PT, R9, R10, !PT ;  /* 0x0000000a09097248 */ /* 0x001fe40007fe0100 */
[----:B--2---:R-:W-:-:S03]  /*0620*/  SEL R7, R7, R0, P0 ;  /* 0x0000000007077207 */ /* 0x004fc60000000000 */
[----:B------:R-:W0:Y:S01]  /*0630*/  LDC.64 R4, c[0x0][0x390] ;  /* 0x0000e400ff047b82 */ /* 0x000e220000000a00 */
[----:B---3--:R-:W-:Y:S04]  /*0640*/  STG.E desc[UR8][R2.64], R9 ;  /* 0x0000000902007986 */ /* 0x008fe8000c101908 */
[----:B0-----:R-:W-:Y:S01]  /*0650*/  STG.E desc[UR8][R4.64], R7 ;  /* 0x0000000704007986 */ /* 0x001fe2000c101908 */
[----:B------:R-:W-:Y:S05]  /*0660*/  EXIT ;  /* 0x000000000000794d */ /* 0x000fea0003800000 */
.L_x_4:
[----:B------:R-:W-:-:S00]  /*0670*/  BRA `(.L_x_4) ;  /* 0xfffffffc00fc7947 */ /* 0x000fc0000383ffff */
[----:B------:R-:W-:-:S00]  /*0680*/  NOP ;  /* 0x0000000000007918 */ /* 0x000fc00000000000 */
[----:B------:R-:W-:-:S00]  /*0690*/  NOP ;  /* 0x0000000000007918 */ /* 0x000fc00000000000 */
[----:B------:R-:W-:-:S00]  /*06a0*/  NOP ;  /* 0x0000000000007918 */ /* 0x000fc00000000000 */
[----:B------:R-:W-:-:S00]  /*06b0*/  NOP ;  /* 0x0000000000007918 */ /* 0x000fc00000000000 */
[----:B------:R-:W-:-:S00]  /*06c0*/  NOP ;  /* 0x0000000000007918 */ /* 0x000fc00000000000 */
[----:B------:R-:W-:-:S00]  /*06d0*/  NOP ;  /* 0x0000000000007918 */ /* 0x000fc00000000000 */
[----:B------:R-:W-:-:S00]  /*06e0*/  NOP ;  /* 0x0000000000007918 */ /* 0x000fc00000000000 */
[----:B------:R-:W-:-:S00]  /*06f0*/  NOP ;  /* 0x0000000000007918 */ /* 0x000fc00000000000 */
.L_x_10:


//--------------------- .text._Z14arg_max_kernelPiS_S_i --------------------------
	.section	.text._Z14arg_max_kernelPiS_S_i,"ax",@progbits
	.align	128
        .global         _Z14arg_max_kernelPiS_S_i
        .type           _Z14arg_max_kernelPiS_S_i,@function
        .size           _Z14arg_max_kernelPiS_S_i,(.L_x_11 - _Z14arg_max_kernelPiS_S_i)
        .other          _Z14arg_max_kernelPiS_S_i,@"STO_CUDA_ENTRY STV_DEFAULT"
_Z14arg_max_kernelPiS_S_i:
.text._Z14arg_max_kernelPiS_S_i:
[----:B------:R-:W-:Y:S01]  /*0000*/  LDC R1, c[0x0][0x37c] ;  /* 0x0000df00ff017b82 */ /* 0x000fe20000000800 */
[----:B------:R-:W0:Y:S01]  /*0010*/  S2R R5, SR_CTAID.X ;  /* 0x0000000000057919 */ /* 0x000e220000002500 */
[----:B------:R-:W0:Y:S01]  /*0020*/  LDCU UR7, c[0x0][0x360] ;  /* 0x00006c00ff0777ac */ /* 0x000e220008000800 */
[----:B------:R-:W-:Y:S01]  /*0030*/  IMAD.MOV.U32 R4, RZ, RZ, -0x80000000 ;  /* 0x80000000ff047424 */ /* 0x000fe200078e00ff */
[----:B------:R-:W0:Y:S01]  /*0040*/  S2R R8, SR_TID.X ;  /* 0x0000000000087919 */ /* 0x000e220000002100 */
[----:B------:R-:W1:Y:S01]  /*0050*/  LDCU UR4, c[0x0][0x398] ;  /* 0x00007300ff0477ac */ /* 0x000e620008000800 */
[----:B------:R-:W2:Y:S01]  /*0060*/  LDCU.64 UR8, c[0x0][0x358] ;  /* 0x00006b00ff0877ac */ /* 0x000ea20008000a00 */
[----:B0-----:R-:W-:-:S05]  /*0070*/  IMAD R5, R5, UR7, R8 ;  /* 0x0000000705057c24 */ /* 0x001fca000f8e0208 */
[----:B-1----:R-:W-:-:S13]  /*0080*/  ISETP.GE.AND P0, PT, R5, UR4, PT ;  /* 0x0000000405007c0c */ /* 0x002fda000bf06270 */
[----:B------:R-:W0:Y:S02]  /*0090*/  @!P0 LDC.64 R2, c[0x0][0x380] ;  /* 0x0000e000ff028b82 */ /* 0x000e240000000a00 */
[----:B0-----:R-:W-:-:S05]  /*00a0*/  @!P0 IMAD.WIDE R2, R5, 0x4, R2 ;  /* 0x0000000405028825 */ /* 0x001fca00078e0202 */
[----:B--2---:R-:W2:Y:S01]  /*00b0*/  @!P0 LDG.E R4, desc[UR8][R2.64] ;  /* 0x0000000802048981 */ /* 0x004ea2000c1e1900 */
[----:B------:R-:W0:Y:S01]  /*00c0*/  S2UR UR6, SR_CgaCtaId ;  /* 0x00000000000679c3 */ /* 0x000e220000008800 */
[----:B------:R-:W-:Y:S01]  /*00d0*/  UMOV UR4, 0x400 ;  /* 0x0000040000047882 */ /* 0x000fe20000000000 */
[----:B------:R-:W-:Y:S01]  /*00e0*/  IMAD.U32 R0, RZ, RZ, UR7 ;  /* 0x00000007ff007e24 */ /* 0x000fe2000f8e00ff */
[----:B------:R-:W-:Y:S01]  /*00f0*/  UIADD3 UR5, UPT, UPT, UR4, 0x200, URZ ;  /* 0x0000020004057890 */ /* 0x000fe2000fffe0ff */
[----:B------:R-:W-:Y:S02]  /*0100*/  IMAD.MOV.U32 R6, RZ, RZ, -0x1 ;  /* 0xffffffffff067424 */ /* 0x000fe400078e00ff */
[----:B------:R-:W-:Y:S01]  /*0110*/  @!P0 IMAD.MOV.U32 R6, RZ, RZ, R5 ;  /* 0x000000ffff068224 */ /* 0x000fe200078e0005 */
[----:B------:R-:W-:Y:S01]  /*0120*/  ISETP.GE.U32.AND P0, PT, R0, 0x2, PT ;  /* 0x000000020000780c */ /* 0x000fe20003f06070 */
[----:B0-----:R-:W-:Y:S02]  /*0130*/  ULEA UR4, UR6, UR4, 0x18 ;  /* 0x0000000406047291 */ /* 0x001fe4000f8ec0ff */
[----:B------:R-:W-:-:S04]  /*0140*/  ULEA UR5, UR6, UR5, 0x18 ;  /* 0x0000000506057291 */ /* 0x000fc8000f8ec0ff */
[C---:B------:R-:W-:Y:S02]  /*0150*/  LEA R5, R8.reuse, UR4, 0x2 ;  /* 0x0000000408057c11 */ /* 0x040fe4000f8e10ff */
[----:B------:R-:W-:-:S03]  /*0160*/  LEA R7, R8, UR5, 0x2 ;  /* 0x0000000508077c11 */ /* 0x000fc6000f8e10ff */
[----:B--2---:R0:W-:Y:S04]  /*0170*/  STS [R5], R4 ;  /* 0x0000000405007388 */ /* 0x0041e80000000800 */
[----:B------:R0:W-:Y:S01]  /*0180*/  STS [R7], R6 ;  /* 0x0000000607007388 */ /* 0x0001e20000000800 */
[----:B------:R-:W-:Y:S06]  /*0190*/  BAR.SYNC.DEFER_BLOCKING 0x0 ;  /* 0x0000000000007b1d */ /* 0x000fec0000010000 */
[----:B------:R-:W-:Y:S05]  /*01a0*/  @!P0 BRA `(.L_x_5) ;  /* 0x0000000000448947 */ /* 0x000fea0003800000 */
.L_x_8:
[--C-:B0-----:R-:W-:Y:S01]  /*01b0*/  IMAD.MOV.U32 R6, RZ, RZ, R0.reuse ;  /* 0x000000ffff067224 */ /* 0x101fe200078e0000 */
[----:B------:R-:W-:Y:S01]  /*01c0*/  SHF.R.U32.HI R0, RZ, 0x1, R0 ;  /* 0x00000001ff007819 */ /* 0x000fe20000011600 */
[----:B------:R-:W-:Y:S03]  /*01d0*/  BSSY.RECONVERGENT B0, `(.L_x_6) ;  /* 0x000000b000007945 */ /* 0x000fe60003800200 */
[----:B------:R-:W-:-:S13]  /*01e0*/  ISETP.GE.U32.AND P0, PT, R8, R0, PT ;  /* 0x000000000800720c */ /* 0x000fda0003f06070 */
[----:B------:R-:W-:Y:S05]  /*01f0*/  @P0 BRA `(.L_x_7) ;  /* 0x0000000000200947 */ /* 0x000fea0003800000 */
[----:B------:R-:W-:Y:S01]  /*0200*/  IMAD R2, R0, 0x4, R5 ;  /* 0x0000000400027824 */ /* 0x000fe200078e0205 */
[----:B------:R-:W-:Y:S05]  /*0210*/  LDS R3, [R5] ;  /* 0x0000000005037984 */ /* 0x000fea0000000800 */
[----:B------:R-:W0:Y:S02]  /*0220*/  LDS R2, [R2] ;  /* 0x0000000002027984 */ /* 0x000e240000000800 */
[----:B0-----:R-:W-:-:S13]  /*0230*/  ISETP.GT.AND P0, PT, R2, R3, PT ;  /* 0x000000030200720c */ /* 0x001fda0003f04270 */
[----:B------:R-:W-:Y:S01]  /*0240*/  @P0 IMAD R3, R0, 0x4, R7 ;  /* 0x0000000400030824 */ /* 0x000fe200078e0207 */
[----:B------:R-:W-:Y:S04]  /*0250*/  @P0 STS [R5], R2 ;  /* 0x0000000205000388 */ /* 0x000fe80000000800 */
[----:B------:R-:W0:Y:S04]  /*0260*/  @P0 LDS R4, [R3] ;  /* 0x0000000003040984 */ /* 0x000e280000000800 */
[----:B0-----:R0:W-:Y:S02]  /*0270*/  @P0 STS [R7], R4 ;  /* 0x0000000407000388 */ /* 0x0011e40000000800 */
.L_x_7:
[----:B------:R-:W-:Y:S05]  /*0280*/  BSYNC.RECONVERGENT B0 ;  /* 0x0000000000007941 */ /* 0x000fea0003800200 */
.L_x_6:
[----:B------:R-:W-:Y:S01]  /*0290*/  BAR.SYNC.DEFER_BLOCKING 0x0 ;  /* 0x0000000000007b1d */ /* 0x000fe20000010000 */
[----:B------:R-:W-:-:S13]  /*02a0*/  ISETP.GT.U32.AND P0, PT, R6, 0x3, PT ;  /* 0x000000030600780c */ /* 0x000fda0003f04070 */
[----:B------:R-:W-:Y:S05]  /*02b0*/  @P0 BRA `(.L_x_8) ;  /* 0xfffffffc00bc0947 */ /* 0x000fea000383ffff */
.L_x_5:
[----:B------:R-:W-:-:S13]  /*02c0*/  ISETP.NE.AND P0, PT, R8, RZ, PT ;  /* 0x000000ff0800720c */ /* 0x000fda0003f05270 */
[----:B------:R-:W-:Y:S05]  /*02d0*/  @P0 EXIT ;  /* 0x000000000000094d */ /* 0x000fea0003800000 */
[----:B------:R-:W1:Y:S01]  /*02e0*/  S2UR UR5, SR_CgaCtaId ;  /* 0x00000000000579c3 */ /* 0x000e620000008800 */
[----:B------:R-:W-:-:S07]  /*02f0*/  UMOV UR4, 0x400 ;  /* 0x0000040000047882 */ /* 0x000fce0000000000 */
[----:B------:R-:W2:Y:S01]  /*0300*/  LDC.64 R2, c[0x0][0x388] ;  /* 0x0000e200ff027b82 */ /* 0x000ea20000000a00 */
[----:B-1----:R-:W-:-:S09]  /*0310*/  ULEA UR4, UR5, UR4, 0x18 ;  /* 0x0000000405047291 */ /* 0x002fd2000f8ec0ff */
[----:B0-----:R-:W2:Y:S04]  /*0320*/  LDS R5, [UR4] ;  /* 0x00000004ff057984 */ /* 0x001ea80008000800 */
[----:B--2---:R0:W-:Y:S04]  /*0330*/  REDG.E.MAX.S32.STRONG.GPU desc[UR8][R2.64], R5 ;  /* 0x000000050200798e */ /* 0x0041e8000d12e308 */
[----:B------:R-:W2:Y:S02]  /*0340*/  LDG.E R0, desc[UR8][R2.64] ;  /* 0x0000000802007981 */ /* 0x000ea4000c1e1900 */
[----:B--2---:R-:W-:-:S13]  /*0350*/  ISETP.NE.AND P0, PT, R0, R5, PT ;  /* 0x000000050000720c */ /* 0x004fda0003f05270 */
[----:B0-----:R-:W-:Y:S05]  /*0360*/  @P0 EXIT ;  /* 0x000000000000094d */ /* 0x001fea0003800000 */
[----:B------:R-:W0:Y:S01]  /*0370*/  LDS R5, [UR4+0x200] ;  /* 0x00020004ff057984 */ /* 0x000e220008000800 */
[----:B------:R-:W0:Y:S03]  /*0380*/  LDC.64 R2, c[0x0][0x390] ;  /* 0x0000e400ff027b82 */ /* 0x000e260000000a00 */
[----:B0-----:R-:W-:Y:S01]  /*0390*/  STG.E desc[UR8][R2.64], R5 ;  /* 0x0000000502007986 */ /* 0x001fe2000c101908 */
[----:B------:R-:W-:Y:S05]  /*03a0*/  EXIT ;  /* 0x000000000000794d */ /* 0x000fea0003800000 */
.L_x_9:
        /* <DEDUP_REMOVED lines=13> */
.L_x_11:


//--------------------- .nv.shared._Z19arg_max_warp_kernelPiS_S_i --------------------------
	.section	.nv.shared._Z19arg_max_warp_kernelPiS_S_i,"aw",@nobits
	.sectionflags	@""
	.align	4
.nv.shared._Z19arg_max_warp_kernelPiS_S_i:
	.zero		1280


//--------------------- .nv.shared.reserved.0     --------------------------
	.section	.nv.shared.reserved.0,"aw",@nobits
	.weak		__nv_reservedSMEM_offset_0_alias
	.size		__nv_reservedSMEM_offset_0_alias, 0, 64
	.other		__nv_reservedSMEM_offset_0_alias,@"STO_CUDA_RESERVED_SHARED STV_DEFAULT"
__nv_reservedSMEM_offset_0_alias:
	.zero		0
	.zero		64


//--------------------- .nv.shared._Z14arg_max_kernelPiS_S_i --------------------------
	.section	.nv.shared._Z14arg_max_kernelPiS_S_i,"aw",@nobits
	.sectionflags	@""
	.align	4
.nv.shared._Z14arg_max_kernelPiS_S_i:
	.zero		2048


//--------------------- .nv.constant0._Z19arg_max_warp_kernelPiS_S_i --------------------------
	.section	.nv.constant0._Z19arg_max_warp_kernelPiS_S_i,"a",@progbits
	.sectionflags	@""
	.align	4
.nv.constant0._Z19arg_max_warp_kernelPiS_S_i:
	.zero		924


//--------------------- .nv.constant0._Z14arg_max_kernelPiS_S_i --------------------------
	.section	.nv.constant0._Z14arg_max_kernelPiS_S_i,"a",@progbits
	.sectionflags	@""
	.align	4
.nv.constant0._Z14arg_max_kernelPiS_S_i:
	.zero		924


//--------------------- SYMBOLS --------------------------

	.type		.nv.reservedSmem.offset0,@object
	.size		.nv.reservedSmem.offset0,0x4
	.type		.nv.reservedSmem.cap,@object
	.size		.nv.reservedSmem.cap,0x4
